	.headerflags	@"EF_CUDA_TEXMODE_UNIFIED EF_CUDA_64BIT_ADDRESS EF_CUDA_ACCELERATORS EF_CUDA_SM90 EF_CUDA_VIRTUAL_SM(EF_CUDA_SM90)"
	.elftype	@"ET_EXEC"


//--------------------- .nv.info                  --------------------------
	.section	.nv.info,"",@"SHT_CUDA_INFO"
	.align	4


	//----- nvinfo : EIATTR_REGCOUNT
	.align		4
        /*0000*/ 	.byte	0x04, 0x2f
        /*0002*/ 	.short	(.L_1 - .L_0)
	.align		4
.L_0:
        /*0004*/ 	.word	index@(triton_poi_fused_1)
        /*0008*/ 	.word	0x0000001f


	//----- nvinfo : EIATTR_MIN_STACK_SIZE
	.align		4
.L_1:
        /*000c*/ 	.byte	0x04, 0x12
        /*000e*/ 	.short	(.L_3 - .L_2)
	.align		4
.L_2:
        /*0010*/ 	.word	index@(triton_poi_fused_1)
        /*0014*/ 	.word	0x00000000


	//----- nvinfo : EIATTR_FRAME_SIZE
	.align		4
.L_3:
        /*0018*/ 	.byte	0x04, 0x11
        /*001a*/ 	.short	(.L_5 - .L_4)
	.align		4
.L_4:
        /*001c*/ 	.word	index@(triton_poi_fused_1)
        /*0020*/ 	.word	0x00000000


	//----- nvinfo : EIATTR_MIN_STACK_SIZE
	.align		4
.L_5:
        /*0024*/ 	.byte	0x04, 0x12
        /*0026*/ 	.short	(.L_7 - .L_6)
	.align		4
.L_6:
        /*0028*/ 	.word	index@(triton_poi_fused_1)
        /*002c*/ 	.word	0x00000000
.L_7:


//--------------------- .nv.info.triton_poi_fused_1 --------------------------
	.section	.nv.info.triton_poi_fused_1,"",@"SHT_CUDA_INFO"
	.sectionflags	@""
	.align	4


	//----- nvinfo : EIATTR_CUDA_API_VERSION
	.align		4
        /*0000*/ 	.byte	0x04, 0x37
        /*0002*/ 	.short	(.L_9 - .L_8)
.L_8:
        /*0004*/ 	.word	0x0000007c


	//----- nvinfo : EIATTR_KPARAM_INFO
	.align		4
.L_9:
        /*0008*/ 	.byte	0x04, 0x17
        /*000a*/ 	.short	(.L_11 - .L_10)
.L_10:
        /*000c*/ 	.word	0x00000000
        /*0010*/ 	.short	0x0003
        /*0012*/ 	.short	0x0014
        /*0014*/ 	.byte	0x00, 0xf0, 0x11, 0x00


	//----- nvinfo : EIATTR_KPARAM_INFO
	.align		4
.L_11:
        /*0018*/ 	.byte	0x04, 0x17
        /*001a*/ 	.short	(.L_13 - .L_12)
.L_12:
        /*001c*/ 	.word	0x00000000
        /*0020*/ 	.short	0x0002
        /*0022*/ 	.short	0x0010
        /*0024*/ 	.byte	0x00, 0xf0, 0x11, 0x00


	//----- nvinfo : EIATTR_KPARAM_INFO
	.align		4
.L_13:
        /*0028*/ 	.byte	0x04, 0x17
        /*002a*/ 	.short	(.L_15 - .L_14)
.L_14:
        /*002c*/ 	.word	0x00000000
        /*0030*/ 	.short	0x0001
        /*0032*/ 	.short	0x0008
        /*0034*/ 	.byte	0x00, 0xf4, 0x21, 0x00


	//----- nvinfo : EIATTR_KPARAM_INFO
	.align		4
.L_15:
        /*0038*/ 	.byte	0x04, 0x17
        /*003a*/ 	.short	(.L_17 - .L_16)
.L_16:
        /*003c*/ 	.word	0x00000000
        /*0040*/ 	.short	0x0000
        /*0042*/ 	.short	0x0000
        /*0044*/ 	.byte	0x00, 0xf4, 0x21, 0x00


	//----- nvinfo : EIATTR_SPARSE_MMA_MASK
	.align		4
.L_17:
        /*0048*/ 	.byte	0x03, 0x50
        /*004a*/ 	.short	0x0000


	//----- nvinfo : EIATTR_MAXREG_COUNT
	.align		4
        /*004c*/ 	.byte	0x03, 0x1b
        /*004e*/ 	.short	0x00ff


	//----- nvinfo : EIATTR_EXIT_INSTR_OFFSETS
	.align		4
        /*0050*/ 	.byte	0x04, 0x1c
        /*0052*/ 	.short	(.L_19 - .L_18)


	//   ....[0]....
.L_18:
        /*0054*/ 	.word	0x000005e0


	//   ....[1]....
        /*0058*/ 	.word	0x00000630


	//----- nvinfo : EIATTR_REQNTID
	.align		4
.L_19:
        /*005c*/ 	.byte	0x04, 0x10
        /*005e*/ 	.short	(.L_21 - .L_20)
.L_20:
        /*0060*/ 	.word	0x00000080
        /*0064*/ 	.word	0x00000001
        /*0068*/ 	.word	0x00000001


	//----- nvinfo : EIATTR_CBANK_PARAM_SIZE
	.align		4
.L_21:
        /*006c*/ 	.byte	0x03, 0x19
        /*006e*/ 	.short	0x0018


	//----- nvinfo : EIATTR_PARAM_CBANK
	.align		4
        /*0070*/ 	.byte	0x04, 0x0a
        /*0072*/ 	.short	(.L_23 - .L_22)
	.align		4
.L_22:
        /*0074*/ 	.word	index@(.nv.constant0.triton_poi_fused_1)
        /*0078*/ 	.short	0x0210
        /*007a*/ 	.short	0x0018


	//----- nvinfo : EIATTR_SW_WAR
	.align		4
.L_23:
        /*007c*/ 	.byte	0x04, 0x36
        /*007e*/ 	.short	(.L_25 - .L_24)
.L_24:
        /*0080*/ 	.word	0x00000008
.L_25:


//--------------------- .nv.callgraph             --------------------------
	.section	.nv.callgraph,"",@"SHT_CUDA_CALLGRAPH"
	.align	4
	.sectionentsize	8
	.align		4
        /*0000*/ 	.word	0x00000000
	.align		4
        /*0004*/ 	.word	0xffffffff
	.align		4
        /*0008*/ 	.word	0x00000000
	.align		4
        /*000c*/ 	.word	0xfffffffe
	.align		4
        /*0010*/ 	.word	0x00000000
	.align		4
        /*0014*/ 	.word	0xfffffffd
	.align		4
        /*0018*/ 	.word	0x00000000
	.align		4
        /*001c*/ 	.word	0xfffffffc


//--------------------- .text.triton_poi_fused_1  --------------------------
	.section	.text.triton_poi_fused_1,"ax",@progbits
	.sectionflags	@"SHF_BARRIERS=1"
	.align	128
        .global         triton_poi_fused_1
        .type           triton_poi_fused_1,@function
        .size           triton_poi_fused_1,(.L_x_1 - triton_poi_fused_1)
        .other          triton_poi_fused_1,@"STO_CUDA_ENTRY STV_DEFAULT"
triton_poi_fused_1:
.text.triton_poi_fused_1:
[----:B------:R-:W0:Y:S01]  /*0000*/  LDC R1, c[0x0][0x28] ;  /* 0x00000a00ff017b82 */ /* 0x000e220000000800 */
[----:B------:R-:W1:Y:S07]  /*0010*/  S2R R0, SR_CTAID.X ;  /* 0x0000000000007919 */ /* 0x000e6e0000002500 */
[----:B------:R-:W2:Y:S01]  /*0020*/  LDC.64 R14, c[0x0][0x210] ;  /* 0x00008400ff0e7b82 */ /* 0x000ea20000000a00 */
[----:B------:R-:W-:Y:S01]  /*0030*/  IMAD.MOV.U32 R19, RZ, RZ, RZ ;  /* 0x000000ffff137224 */ /* 0x000fe200078e00ff */
[----:B------:R-:W-:Y:S01]  /*0040*/  ULDC.64 UR6, c[0x0][0x208] ;  /* 0x0000820000067ab9 */ /* 0x000fe20000000a00 */
[----:B------:R-:W3:Y:S01]  /*0050*/  S2R R21, SR_TID.X ;  /* 0x0000000000157919 */ /* 0x000ee20000002100 */
[----:B------:R-:W4:Y:S01]  /*0060*/  S2R R18, SR_CTAID.Y ;  /* 0x0000000000127919 */ /* 0x000f220000002600 */
[----:B------:R-:W-:-:S02]  /*0070*/  IMAD.MOV.U32 R20, RZ, RZ, RZ ;  /* 0x000000ffff147224 */ /* 0x000fc400078e00ff */
[----:B-1----:R-:W-:Y:S01]  /*0080*/  IMAD.SHL.U32 R0, R0, 0x10, RZ ;  /* 0x0000001000007824 */ /* 0x002fe200078e00ff */
[----:B---3--:R-:W-:-:S04]  /*0090*/  SHF.R.U32.HI R17, RZ, 0x4, R21 ;  /* 0x00000004ff117819 */ /* 0x008fc80000011615 */
[----:B------:R-:W-:Y:S01]  /*00a0*/  LOP3.LUT R6, R0, 0xf, R21, 0xf8, !PT ;  /* 0x0000000f00067812 */ /* 0x000fe200078ef815 */
[----:B----4-:R-:W-:Y:S01]  /*00b0*/  IMAD.SHL.U32 R16, R18, 0x40, RZ ;  /* 0x0000004012107824 */ /* 0x010fe200078e00ff */
[----:B------:R-:W-:Y:S02]  /*00c0*/  SGXT.U32 R17, R17, 0x3 ;  /* 0x000000031111781a */ /* 0x000fe40000000000 */
[----:B------:R-:W-:Y:S02]  /*00d0*/  ISETP.GE.AND P0, PT, R6, 0x9, PT ;  /* 0x000000090600780c */ /* 0x000fe40003f06270 */
[----:B------:R-:W-:Y:S02]  /*00e0*/  LOP3.LUT R2, R16, R17, RZ, 0xfc, !PT ;  /* 0x0000001110027212 */ /* 0x000fe400078efcff */
[----:B------:R-:W-:Y:S02]  /*00f0*/  LOP3.LUT R3, R16, 0x8, R17, 0xfe, !PT ;  /* 0x0000000810037812 */ /* 0x000fe400078efe11 */
[----:B------:R-:W-:Y:S01]  /*0100*/  LOP3.LUT R4, R16, 0x10, R17, 0xfe, !PT ;  /* 0x0000001010047812 */ /* 0x000fe200078efe11 */
[--C-:B------:R-:W-:Y:S01]  /*0110*/  IMAD R27, R2, 0x9, R6.reuse ;  /* 0x00000009021b7824 */ /* 0x100fe200078e0206 */
        /* <DEDUP_REMOVED lines=9> */
[----:B------:R-:W-:-:S02]  /*01b0*/  IMAD R11, R11, 0x9, R6 ;  /* 0x000000090b0b7824 */ /* 0x000fc400078e0206 */
[--C-:B------:R-:W-:Y:S02]  /*01c0*/  IMAD R13, R13, 0x9, R6.reuse ;  /* 0x000000090d0d7824 */ /* 0x100fe400078e0206 */
[----:B------:R-:W-:Y:S02]  /*01d0*/  IMAD R23, R23, 0x9, R6 ;  /* 0x0000000917177824 */ /* 0x000fe400078e0206 */
[----:B--2---:R-:W-:-:S04]  /*01e0*/  IMAD.WIDE R26, R27, 0x4, R14 ;  /* 0x000000041b1a7825 */ /* 0x004fc800078e020e */
[--C-:B------:R-:W-:Y:S01]  /*01f0*/  IMAD.WIDE R2, R3, 0x4, R14.reuse ;  /* 0x0000000403027825 */ /* 0x100fe200078e020e */
[----:B------:R1:W2:Y:S01]  /*0200*/  @!P0 LDG.E.EL R19, desc[UR6][R26.64] ;  /* 0x000000061a138981 */ /* 0x0002a2000c2e1900 */
[----:B------:R-:W-:Y:S02]  /*0210*/  CS2R R24, SRZ ;  /* 0x0000000000187805 */ /* 0x000fe4000001ff00 */
[--C-:B------:R-:W-:Y:S01]  /*0220*/  IMAD.WIDE R4, R5, 0x4, R14.reuse ;  /* 0x0000000405047825 */ /* 0x100fe200078e020e */
[----:B------:R3:W4:Y:S03]  /*0230*/  @!P0 LDG.E.EL R20, desc[UR6][R2.64] ;  /* 0x0000000602148981 */ /* 0x000726000c2e1900 */
[----:B------:R-:W-:-:S04]  /*0240*/  IMAD.WIDE R6, R7, 0x4, R14 ;  /* 0x0000000407067825 */ /* 0x000fc800078e020e */
[----:B------:R-:W-:-:S04]  /*0250*/  IMAD.WIDE R8, R9, 0x4, R14 ;  /* 0x0000000409087825 */ /* 0x000fc800078e020e */
[----:B------:R-:W-:-:S04]  /*0260*/  IMAD.WIDE R10, R11, 0x4, R14 ;  /* 0x000000040b0a7825 */ /* 0x000fc800078e020e */
[--C-:B------:R-:W-:Y:S01]  /*0270*/  IMAD.WIDE R12, R13, 0x4, R14.reuse ;  /* 0x000000040d0c7825 */ /* 0x100fe200078e020e */
[----:B-1----:R-:W-:Y:S01]  /*0280*/  CS2R R26, SRZ ;  /* 0x00000000001a7805 */ /* 0x002fe2000001ff00 */
[----:B------:R-:W5:Y:S02]  /*0290*/  @!P0 LDG.E.EL R24, desc[UR6][R6.64] ;  /* 0x0000000606188981 */ /* 0x000f64000c2e1900 */
[----:B------:R-:W-:Y:S01]  /*02a0*/  IMAD.WIDE R14, R23, 0x4, R14 ;  /* 0x00000004170e7825 */ /* 0x000fe200078e020e */
[----:B------:R-:W-:Y:S01]  /*02b0*/  HFMA2.MMA R23, -RZ, RZ, 0, 0 ;  /* 0x00000000ff177435 */ /* 0x000fe200000001ff */
[----:B------:R-:W5:Y:S02]  /*02c0*/  @!P0 LDG.E.EL R25, desc[UR6][R10.64] ;  /* 0x000000060a198981 */ /* 0x000f64000c2e1900 */
[----:B------:R-:W-:Y:S02]  /*02d0*/  IMAD.MOV.U32 R22, RZ, RZ, RZ ;  /* 0x000000ffff167224 */ /* 0x000fe400078e00ff */
[----:B------:R-:W5:Y:S04]  /*02e0*/  @!P0 LDG.E.EL R27, desc[UR6][R12.64] ;  /* 0x000000060c1b8981 */ /* 0x000f68000c2e1900 */
[----:B------:R-:W5:Y:S04]  /*02f0*/  @!P0 LDG.E.EL R22, desc[UR6][R4.64] ;  /* 0x0000000604168981 */ /* 0x000f68000c2e1900 */
[----:B------:R1:W5:Y:S04]  /*0300*/  @!P0 LDG.E.EL R23, desc[UR6][R8.64] ;  /* 0x0000000608178981 */ /* 0x000368000c2e1900 */
[----:B------:R-:W5:Y:S01]  /*0310*/  @!P0 LDG.E.EL R26, desc[UR6][R14.64] ;  /* 0x000000060e1a8981 */ /* 0x000f62000c2e1900 */
[----:B------:R-:W1:Y:S01]  /*0320*/  S2UR UR5, SR_CgaCtaId ;  /* 0x00000000000579c3 */ /* 0x000e620000008800 */
[----:B---3--:R-:W-:Y:S01]  /*0330*/  IMAD.SHL.U32 R2, R21, 0x40, RZ ;  /* 0x0000004015027824 */ /* 0x008fe200078e00ff */
[----:B------:R-:W-:-:S04]  /*0340*/  UMOV UR4, 0x400 ;  /* 0x0000040000047882 */ /* 0x000fc80000000000 */
[----:B------:R-:W-:-:S04]  /*0350*/  LOP3.LUT R2, R2, 0x3c0, RZ, 0xc0, !PT ;  /* 0x000003c002027812 */ /* 0x000fc800078ec0ff */
[----:B------:R-:W-:Y:S01]  /*0360*/  LOP3.LUT R3, R2, R17, RZ, 0xfc, !PT ;  /* 0x0000001102037212 */ /* 0x000fe200078efcff */
[----:B01----:R-:W-:-:S06]  /*0370*/  UPRMT UR4, UR5, 0x654, UR4 ;  /* 0x0000065405047896 */ /* 0x003fcc0008000004 */
[----:B------:R-:W-:-:S05]  /*0380*/  LEA.HI R2, R2, UR4, RZ, 0x1e ;  /* 0x0000000402027c11 */ /* 0x000fca000f8ff0ff */
[----:B------:R-:W-:Y:S01]  /*0390*/  IMAD R28, R3, 0x4, R2 ;  /* 0x00000004031c7824 */ /* 0x000fe200078e0202 */
[C---:B------:R-:W-:Y:S01]  /*03a0*/  LOP3.LUT R2, R21.reuse, 0x70, RZ, 0xc0, !PT ;  /* 0x0000007015027812 */ /* 0x040fe200078ec0ff */
[----:B------:R-:W-:-:S03]  /*03b0*/  IMAD.SHL.U32 R21, R21, 0x4, RZ ;  /* 0x0000000415157824 */ /* 0x000fc600078e00ff */
[----:B------:R-:W-:Y:S02]  /*03c0*/  IADD3 R3, R2, UR4, RZ ;  /* 0x0000000402037c10 */ /* 0x000fe4000fffe0ff */
[----:B------:R-:W-:-:S05]  /*03d0*/  LOP3.LUT R8, R21, 0x1fc, RZ, 0xc0, !PT ;  /* 0x000001fc15087812 */ /* 0x000fca00078ec0ff */
[----:B------:R-:W-:Y:S01]  /*03e0*/  IMAD R4, R8, 0x4, R3 ;  /* 0x0000000408047824 */ /* 0x000fe200078e0203 */
[----:B------:R-:W-:Y:S02]  /*03f0*/  SHF.R.S32.HI R3, RZ, 0x19, R18 ;  /* 0x00000019ff037819 */ /* 0x000fe40000011412 */
[----:B------:R-:W-:Y:S02]  /*0400*/  LOP3.LUT R16, R16, 0x3c, R21, 0xf8, !PT ;  /* 0x0000003c10107812 */ /* 0x000fe400078ef815 */
[----:B------:R-:W-:-:S04]  /*0410*/  SGXT R3, R3, 0x1 ;  /* 0x000000010303781a */ /* 0x000fc80000000200 */
[----:B------:R-:W-:Y:S02]  /*0420*/  LEA.HI R9, R3, R16, RZ, 0x6 ;  /* 0x0000001003097211 */ /* 0x000fe400078f30ff */
[----:B------:R-:W0:Y:S02]  /*0430*/  LDC.64 R2, c[0x0][0x218] ;  /* 0x00008600ff027b82 */ /* 0x000e240000000a00 */
[----:B------:R-:W-:Y:S02]  /*0440*/  LOP3.LUT R11, R9, 0xffffffc0, RZ, 0xc0, !PT ;  /* 0xffffffc0090b7812 */ /* 0x000fe400078ec0ff */
[----:B------:R-:W-:Y:S02]  /*0450*/  SHF.R.S32.HI R10, RZ, 0x6, R9 ;  /* 0x00000006ff0a7819 */ /* 0x000fe40000011409 */
[----:B------:R-:W-:Y:S01]  /*0460*/  LOP3.LUT R9, R0, R17, RZ, 0xfc, !PT ;  /* 0x0000001100097212 */ /* 0x000fe200078efcff */
[----:B------:R-:W-:Y:S01]  /*0470*/  IMAD.IADD R11, R16, 0x1, -R11 ;  /* 0x00000001100b7824 */ /* 0x000fe200078e0a0b */
[----:B------:R-:W-:-:S02]  /*0480*/  LOP3.LUT R0, R0, 0x8, R17, 0xfe, !PT ;  /* 0x0000000800007812 */ /* 0x000fc400078efe11 */
[----:B------:R-:W-:Y:S01]  /*0490*/  LOP3.LUT R13, R8, 0x200, RZ, 0xfc, !PT ;  /* 0x00000200080d7812 */ /* 0x000fe200078efcff */
[----:B------:R-:W-:Y:S01]  /*04a0*/  IMAD R12, R10, 0x240, R11 ;  /* 0x000002400a0c7824 */ /* 0x000fe200078e020b */
[C---:B------:R-:W-:Y:S02]  /*04b0*/  ISETP.GE.AND P1, PT, R9.reuse, 0x9, PT ;  /* 0x000000090900780c */ /* 0x040fe40003f26270 */
[----:B------:R-:W-:Y:S01]  /*04c0*/  ISETP.GE.AND P0, PT, R0, 0x9, PT ;  /* 0x000000090000780c */ /* 0x000fe20003f06270 */
[----:B------:R-:W-:Y:S01]  /*04d0*/  IMAD R11, R9, 0x40, R12 ;  /* 0x00000040090b7824 */ /* 0x000fe200078e020c */
[----:B------:R-:W-:-:S04]  /*04e0*/  SHF.R.U32.HI R13, RZ, 0x2, R13 ;  /* 0x00000002ff0d7819 */ /* 0x000fc8000001160d */
[----:B------:R-:W-:Y:S01]  /*04f0*/  LOP3.LUT R13, R13, 0xf0, RZ, 0xc0, !PT ;  /* 0x000000f00d0d7812 */ /* 0x000fe200078ec0ff */
[----:B0-----:R-:W-:-:S03]  /*0500*/  IMAD.WIDE R10, R11, 0x4, R2 ;  /* 0x000000040b0a7825 */ /* 0x001fc600078e0202 */
[----:B------:R-:W-:-:S05]  /*0510*/  IADD3 R13, R13, UR4, RZ ;  /* 0x000000040d0d7c10 */ /* 0x000fca000fffe0ff */
[----:B------:R-:W-:Y:S01]  /*0520*/  IMAD R13, R8, 0x4, R13 ;  /* 0x00000004080d7824 */ /* 0x000fe200078e020d */
[----:B--2---:R-:W-:Y:S04]  /*0530*/  STS [R28], R19 ;  /* 0x000000131c007388 */ /* 0x004fe80000000800 */
[----:B----4-:R-:W-:Y:S04]  /*0540*/  STS [R28+0x20], R20 ;  /* 0x000020141c007388 */ /* 0x010fe80000000800 */
[----:B-----5:R-:W-:Y:S04]  /*0550*/  STS [R28+0x60], R24 ;  /* 0x000060181c007388 */ /* 0x020fe80000000800 */
[----:B------:R-:W-:Y:S04]  /*0560*/  STS [R28+0xa0], R25 ;  /* 0x0000a0191c007388 */ /* 0x000fe80000000800 */
[----:B------:R-:W-:Y:S04]  /*0570*/  STS [R28+0xc0], R27 ;  /* 0x0000c01b1c007388 */ /* 0x000fe80000000800 */
[----:B------:R-:W-:Y:S04]  /*0580*/  STS [R28+0x40], R22 ;  /* 0x000040161c007388 */ /* 0x000fe80000000800 */
[----:B------:R-:W-:Y:S04]  /*0590*/  STS [R28+0x80], R23 ;  /* 0x000080171c007388 */ /* 0x000fe80000000800 */
[----:B------:R-:W-:Y:S01]  /*05a0*/  STS [R28+0xe0], R26 ;  /* 0x0000e01a1c007388 */ /* 0x000fe20000000800 */
[----:B------:R-:W-:Y:S06]  /*05b0*/  BAR.SYNC.DEFER_BLOCKING 0x0 ;  /* 0x0000000000007b1d */ /* 0x000fec0000010000 */
[----:B------:R-:W0:Y:S04]  /*05c0*/  LDS.128 R4, [R4] ;  /* 0x0000000004047984 */ /* 0x000e280000000c00 */
[----:B0-----:R0:W-:Y:S02]  /*05d0*/  @!P1 STG.E.128 desc[UR6][R10.64], R4 ;  /* 0x000000040a009986 */ /* 0x0011e4000c101d06 */
[----:B0-----:R-:W-:Y:S05]  /*05e0*/  @P0 EXIT ;  /* 0x000000000000094d */ /* 0x001fea0003800000 */
[----:B0-----:R-:W0:Y:S01]  /*05f0*/  LDS.128 R8, [R13+0x800] ;  /* 0x000800000d087984 */ /* 0x001e220000000c00 */
[----:B------:R-:W-:-:S04]  /*0600*/  IMAD R5, R0, 0x40, R12 ;  /* 0x0000004000057824 */ /* 0x000fc800078e020c */
[----:B------:R-:W-:-:S05]  /*0610*/  IMAD.WIDE R2, R5, 0x4, R2 ;  /* 0x0000000405027825 */ /* 0x000fca00078e0202 */
[----:B0-----:R-:W-:Y:S01]  /*0620*/  STG.E.128 desc[UR6][R2.64], R8 ;  /* 0x0000000802007986 */ /* 0x001fe2000c101d06 */
[----:B------:R-:W-:Y:S05]  /*0630*/  EXIT ;  /* 0x000000000000794d */ /* 0x000fea0003800000 */
.L_x_0:
[----:B------:R-:W-:-:S00]  /*0640*/  BRA `(.L_x_0) ;  /* 0xfffffffc00fc7947 */ /* 0x000fc0000383ffff */
[----:B------:R-:W-:-:S00]  /*0650*/  NOP ;  /* 0x0000000000007918 */ /* 0x000fc00000000000 */
        /* <DEDUP_REMOVED lines=10> */
.L_x_1:


//--------------------- .nv.shared.triton_poi_fused_1 --------------------------
	.section	.nv.shared.triton_poi_fused_1,"aw",@nobits
	.sectionflags	@""
	.align	16
	.zero		1024


//--------------------- .nv.constant0.triton_poi_fused_1 --------------------------
	.section	.nv.constant0.triton_poi_fused_1,"a",@progbits
	.sectionflags	@""
	.align	4
.nv.constant0.triton_poi_fused_1:
	.zero		552
